//
// Generated by NVIDIA NVVM Compiler
//
// Compiler Build ID: CL-36424714
// Cuda compilation tools, release 13.0, V13.0.88
// Based on NVVM 20.0.0
//

.version 9.0
.target sm_100
.address_size 64

	// .globl	_Z12embed_kernelI6__halfiEvPKT_mPKT0_mPS1_i

.visible .entry _Z12embed_kernelI6__halfiEvPKT_mPKT0_mPS1_i(
	.param .u64 .ptr .align 1 _Z12embed_kernelI6__halfiEvPKT_mPKT0_mPS1_i_param_0,
	.param .u64 _Z12embed_kernelI6__halfiEvPKT_mPKT0_mPS1_i_param_1,
	.param .u64 .ptr .align 1 _Z12embed_kernelI6__halfiEvPKT_mPKT0_mPS1_i_param_2,
	.param .u64 _Z12embed_kernelI6__halfiEvPKT_mPKT0_mPS1_i_param_3,
	.param .u64 .ptr .align 1 _Z12embed_kernelI6__halfiEvPKT_mPKT0_mPS1_i_param_4,
	.param .u32 _Z12embed_kernelI6__halfiEvPKT_mPKT0_mPS1_i_param_5
)
{
	.reg .pred 	%p<7>;
	.reg .b16 	%rs<2>;
	.reg .b32 	%r<13>;
	.reg .b64 	%rd<17>;

	ld.param.u64 	%rd2, [_Z12embed_kernelI6__halfiEvPKT_mPKT0_mPS1_i_param_0];
	ld.param.u64 	%rd3, [_Z12embed_kernelI6__halfiEvPKT_mPKT0_mPS1_i_param_1];
	ld.param.u64 	%rd4, [_Z12embed_kernelI6__halfiEvPKT_mPKT0_mPS1_i_param_2];
	ld.param.u64 	%rd6, [_Z12embed_kernelI6__halfiEvPKT_mPKT0_mPS1_i_param_3];
	ld.param.u64 	%rd5, [_Z12embed_kernelI6__halfiEvPKT_mPKT0_mPS1_i_param_4];
	ld.param.u32 	%r4, [_Z12embed_kernelI6__halfiEvPKT_mPKT0_mPS1_i_param_5];
	mov.u32 	%r5, %ctaid.x;
	mov.u32 	%r6, %tid.x;
	mov.u32 	%r7, %ctaid.y;
	mov.u32 	%r8, %ntid.x;
	mad.lo.s32 	%r9, %r7, %r8, %r6;
	cvt.u64.u32 	%rd1, %r5;
	setp.le.u64 	%p1, %rd6, %rd1;
	setp.ge.s32 	%p2, %r9, %r4;
	or.pred  	%p3, %p1, %p2;
	@%p3 bra 	$L__BB0_3;
	cvta.to.global.u64 	%rd7, %rd4;
	shl.b64 	%rd8, %rd1, 2;
	add.s64 	%rd9, %rd7, %rd8;
	ld.global.u32 	%r2, [%rd9];
	setp.lt.s32 	%p4, %r2, 0;
	cvt.s64.s32 	%rd10, %r2;
	setp.le.u64 	%p5, %rd3, %rd10;
	or.pred  	%p6, %p4, %p5;
	@%p6 bra 	$L__BB0_3;
	cvt.u32.u64 	%r10, %rd1;
	mad.lo.s32 	%r11, %r4, %r10, %r9;
	cvta.to.global.u64 	%rd11, %rd5;
	mul.wide.u32 	%rd12, %r11, 2;
	add.s64 	%rd13, %rd11, %rd12;
	mad.lo.s32 	%r12, %r2, %r4, %r9;
	cvta.to.global.u64 	%rd14, %rd2;
	mul.wide.u32 	%rd15, %r12, 2;
	add.s64 	%rd16, %rd14, %rd15;
	ld.global.u16 	%rs1, [%rd16];
	st.global.u16 	[%rd13], %rs1;
$L__BB0_3:
	ret;

}


// ===== COMPILED SASS (sm_100) =====

	.target	sm_100

	.elftype	@"ET_EXEC"


//--------------------- .note.nv.tkinfo           --------------------------
	.section	.note.nv.tkinfo,"",@"SHT_NOTE"
	.sectionflags	@"SHF_NOTE_NV_TKINFO"
	.tkinfo
        /*0018*/ 	.word	0x00000002
        /*0030*/ 	.string	""
        /*0030*/ 	.string	"ptxas"
        /*0030*/ 	.string	"Cuda compilation tools, release 13.0, V13.0.88"
        /*0030*/ 	.string	"Build cuda_13.0.r13.0/compiler.36424714_0"
        /*0030*/ 	.string	"-arch sm_100 -m 64 "



//--------------------- .note.nv.cuinfo           --------------------------
	.section	.note.nv.cuinfo,"",@"SHT_NOTE"
	.sectionflags	@"SHF_NOTE_NV_CUINFO"
        /*0018*/ 	.short	0x0002
        /*001a*/ 	.short	0x0064
        /*001c*/ 	.short	0x0082
	.zero		2


//--------------------- .nv.info                  --------------------------
	.section	.nv.info,"",@"SHT_CUDA_INFO"
	.align	4


	//----- nvinfo : EIATTR_REGCOUNT
	.align		4
        /*0000*/ 	.byte	0x04, 0x2f
        /*0002*/ 	.short	(.L_1 - .L_0)
	.align		4
.L_0:
        /*0004*/ 	.word	index@(_Z12embed_kernelI6__halfiEvPKT_mPKT0_mPS1_i)
        /*0008*/ 	.word	0x0000000a


	//----- nvinfo : EIATTR_FRAME_SIZE
	.align		4
.L_1:
        /*000c*/ 	.byte	0x04, 0x11
        /*000e*/ 	.short	(.L_3 - .L_2)
	.align		4
.L_2:
        /*0010*/ 	.word	index@(_Z12embed_kernelI6__halfiEvPKT_mPKT0_mPS1_i)
        /*0014*/ 	.word	0x00000000


	//----- nvinfo : EIATTR_MIN_STACK_SIZE
	.align		4
.L_3:
        /*0018*/ 	.byte	0x04, 0x12
        /*001a*/ 	.short	(.L_5 - .L_4)
	.align		4
.L_4:
        /*001c*/ 	.word	index@(_Z12embed_kernelI6__halfiEvPKT_mPKT0_mPS1_i)
        /*0020*/ 	.word	0x00000000
.L_5:


//--------------------- .nv.compat                --------------------------
	.section	.nv.compat,"",@"SHT_CUDA_COMPAT_INFO"
	.align	4
        /*0000*/ 	.byte	0x02, 0x09, 0x00, 0x00, 0x02, 0x02, 0x01, 0x00, 0x02, 0x05, 0x05, 0x00, 0x03, 0x07, 0x01, 0x01
        /*0010*/ 	.byte	0x02, 0x03, 0x00, 0x00, 0x02, 0x06, 0x01, 0x00, 0x04, 0x0b, 0x08, 0x00, 0x09, 0x00, 0x00, 0x00
        /*0020*/ 	.byte	0x00, 0x00, 0x00, 0x00


//--------------------- .nv.info._Z12embed_kernelI6__halfiEvPKT_mPKT0_mPS1_i --------------------------
	.section	.nv.info._Z12embed_kernelI6__halfiEvPKT_mPKT0_mPS1_i,"",@"SHT_CUDA_INFO"
	.sectionflags	@""
	.align	4


	//----- nvinfo : EIATTR_CUDA_API_VERSION
	.align		4
        /*0000*/ 	.byte	0x04, 0x37
        /*0002*/ 	.short	(.L_7 - .L_6)
.L_6:
        /*0004*/ 	.word	0x00000082


	//----- nvinfo : EIATTR_KPARAM_INFO
	.align		4
.L_7:
        /*0008*/ 	.byte	0x04, 0x17
        /*000a*/ 	.short	(.L_9 - .L_8)
.L_8:
        /*000c*/ 	.word	0x00000000
        /*0010*/ 	.short	0x0005
        /*0012*/ 	.short	0x0028
        /*0014*/ 	.byte	0x00, 0xf0, 0x11, 0x00


	//----- nvinfo : EIATTR_KPARAM_INFO
	.align		4
.L_9:
        /*0018*/ 	.byte	0x04, 0x17
        /*001a*/ 	.short	(.L_11 - .L_10)
.L_10:
        /*001c*/ 	.word	0x00000000
        /*0020*/ 	.short	0x0004
        /*0022*/ 	.short	0x0020
        /*0024*/ 	.byte	0x00, 0xf5, 0x21, 0x00


	//----- nvinfo : EIATTR_KPARAM_INFO
	.align		4
.L_11:
        /*0028*/ 	.byte	0x04, 0x17
        /*002a*/ 	.short	(.L_13 - .L_12)
.L_12:
        /*002c*/ 	.word	0x00000000
        /*0030*/ 	.short	0x0003
        /*0032*/ 	.short	0x0018
        /*0034*/ 	.byte	0x00, 0xf0, 0x21, 0x00


	//----- nvinfo : EIATTR_KPARAM_INFO
	.align		4
.L_13:
        /*0038*/ 	.byte	0x04, 0x17
        /*003a*/ 	.short	(.L_15 - .L_14)
.L_14:
        /*003c*/ 	.word	0x00000000
        /*0040*/ 	.short	0x0002
        /*0042*/ 	.short	0x0010
        /*0044*/ 	.byte	0x00, 0xf5, 0x21, 0x00


	//----- nvinfo : EIATTR_KPARAM_INFO
	.align		4
.L_15:
        /*0048*/ 	.byte	0x04, 0x17
        /*004a*/ 	.short	(.L_17 - .L_16)
.L_16:
        /*004c*/ 	.word	0x00000000
        /*0050*/ 	.short	0x0001
        /*0052*/ 	.short	0x0008
        /*0054*/ 	.byte	0x00, 0xf0, 0x21, 0x00


	//----- nvinfo : EIATTR_KPARAM_INFO
	.align		4
.L_17:
        /*0058*/ 	.byte	0x04, 0x17
        /*005a*/ 	.short	(.L_19 - .L_18)
.L_18:
        /*005c*/ 	.word	0x00000000
        /*0060*/ 	.short	0x0000
        /*0062*/ 	.short	0x0000
        /*0064*/ 	.byte	0x00, 0xf5, 0x21, 0x00


	//----- nvinfo : EIATTR_SPARSE_MMA_MASK
	.align		4
.L_19:
        /*0068*/ 	.byte	0x03, 0x50
        /*006a*/ 	.short	0x0000


	//----- nvinfo : EIATTR_MAXREG_COUNT
	.align		4
        /*006c*/ 	.byte	0x03, 0x1b
        /*006e*/ 	.short	0x00ff


	//----- nvinfo : EIATTR_MERCURY_ISA_VERSION
	.align		4
        /*0070*/ 	.byte	0x03, 0x5f
        /*0072*/ 	.short	0x0101


	//----- nvinfo : EIATTR_VRC_CTA_INIT_COUNT
	.align		4
        /*0074*/ 	.byte	0x02, 0x4a
	.zero		1
	.zero		1


	//----- nvinfo : EIATTR_EXIT_INSTR_OFFSETS
	.align		4
        /*0078*/ 	.byte	0x04, 0x1c
        /*007a*/ 	.short	(.L_21 - .L_20)


	//   ....[0]....
.L_20:
        /*007c*/ 	.word	0x000000b0


	//   ....[1]....
        /*0080*/ 	.word	0x00000180


	//   ....[2]....
        /*0084*/ 	.word	0x00000210


	//----- nvinfo : EIATTR_CBANK_PARAM_SIZE
	.align		4
.L_21:
        /*0088*/ 	.byte	0x03, 0x19
        /*008a*/ 	.short	0x002c


	//----- nvinfo : EIATTR_PARAM_CBANK
	.align		4
        /*008c*/ 	.byte	0x04, 0x0a
        /*008e*/ 	.short	(.L_23 - .L_22)
	.align		4
.L_22:
        /*0090*/ 	.word	index@(.nv.constant0._Z12embed_kernelI6__halfiEvPKT_mPKT0_mPS1_i)
        /*0094*/ 	.short	0x0380
        /*0096*/ 	.short	0x002c


	//----- nvinfo : EIATTR_SW_WAR
	.align		4
.L_23:
        /*0098*/ 	.byte	0x04, 0x36
        /*009a*/ 	.short	(.L_25 - .L_24)
.L_24:
        /*009c*/ 	.word	0x00000008
.L_25:


//--------------------- .nv.callgraph             --------------------------
	.section	.nv.callgraph,"",@"SHT_CUDA_CALLGRAPH"
	.align	4
	.sectionentsize	8
	.align		4
        /*0000*/ 	.word	0x00000000
	.align		4
        /*0004*/ 	.word	0xffffffff
	.align		4
        /*0008*/ 	.word	0x00000000
	.align		4
        /*000c*/ 	.word	0xfffffffe
	.align		4
        /*0010*/ 	.word	0x00000000
	.align		4
        /*0014*/ 	.word	0xfffffffd
	.align		4
        /*0018*/ 	.word	0x00000000
	.align		4
        /*001c*/ 	.word	0xfffffffc


//--------------------- .text._Z12embed_kernelI6__halfiEvPKT_mPKT0_mPS1_i --------------------------
	.section	.text._Z12embed_kernelI6__halfiEvPKT_mPKT0_mPS1_i,"ax",@progbits
	.align	128
        .global         _Z12embed_kernelI6__halfiEvPKT_mPKT0_mPS1_i
        .type           _Z12embed_kernelI6__halfiEvPKT_mPKT0_mPS1_i,@function
        .size           _Z12embed_kernelI6__halfiEvPKT_mPKT0_mPS1_i,(.L_x_1 - _Z12embed_kernelI6__halfiEvPKT_mPKT0_mPS1_i)
        .other          _Z12embed_kernelI6__halfiEvPKT_mPKT0_mPS1_i,@"STO_CUDA_ENTRY STV_DEFAULT"
_Z12embed_kernelI6__halfiEvPKT_mPKT0_mPS1_i:
.text._Z12embed_kernelI6__halfiEvPKT_mPKT0_mPS1_i:
[----:B------:R-:W-:Y:S01]  /*0000*/  LDC R1, c[0x0][0x37c] ;  /* 0x0000df00ff017b82 */ /* 0x000fe20000000800 */
[----:B------:R-:W0:Y:S07]  /*0010*/  S2R R0, SR_TID.X ;  /* 0x0000000000007919 */ /* 0x000e2e0000002100 */
[----:B------:R-:W0:Y:S08]  /*0020*/  S2UR UR4, SR_CTAID.Y ;  /* 0x00000000000479c3 */ /* 0x000e300000002600 */
[----:B------:R-:W0:Y:S08]  /*0030*/  LDC R3, c[0x0][0x360] ;  /* 0x0000d800ff037b82 */ /* 0x000e300000000800 */
[----:B------:R-:W1:Y:S08]  /*0040*/  S2UR UR8, SR_CTAID.X ;  /* 0x00000000000879c3 */ /* 0x000e700000002500 */
[----:B------:R-:W1:Y:S08]  /*0050*/  LDC.64 R4, c[0x0][0x398] ;  /* 0x0000e600ff047b82 */ /* 0x000e700000000a00 */
[----:B------:R-:W2:Y:S01]  /*0060*/  LDC R7, c[0x0][0x3a8] ;  /* 0x0000ea00ff077b82 */ /* 0x000ea20000000800 */
[----:B0-----:R-:W-:Y:S01]  /*0070*/  IMAD R0, R3, UR4, R0 ;  /* 0x0000000403007c24 */ /* 0x001fe2000f8e0200 */
[----:B-1----:R-:W-:-:S04]  /*0080*/  ISETP.LE.U32.AND P1, PT, R4, UR8, PT ;  /* 0x0000000804007c0c */ /* 0x002fc8000bf23070 */
[----:B--2---:R-:W-:-:S04]  /*0090*/  ISETP.GE.AND P0, PT, R0, R7, PT ;  /* 0x000000070000720c */ /* 0x004fc80003f06270 */
[----:B------:R-:W-:-:S13]  /*00a0*/  ISETP.GE.U32.OR.EX P0, PT, RZ, R5, P0, P1 ;  /* 0x00000005ff00720c */ /* 0x000fda0000706510 */
[----:B------:R-:W-:Y:S05]  /*00b0*/  @P0 EXIT ;  /* 0x000000000000094d */ /* 0x000fea0003800000 */
[----:B------:R-:W0:Y:S01]  /*00c0*/  LDCU.64 UR4, c[0x0][0x390] ;  /* 0x00007200ff0477ac */ /* 0x000e220008000a00 */
[----:B------:R-:W1:Y:S01]  /*00d0*/  LDCU.64 UR6, c[0x0][0x358] ;  /* 0x00006b00ff0677ac */ /* 0x000e620008000a00 */
[----:B0-----:R-:W-:-:S04]  /*00e0*/  ULEA UR4, UP0, UR8, UR4, 0x2 ;  /* 0x0000000408047291 */ /* 0x001fc8000f8010ff */
[----:B------:R-:W-:Y:S02]  /*00f0*/  ULEA.HI.X UR5, UR8, UR5, URZ, 0x2, UP0 ;  /* 0x0000000508057291 */ /* 0x000fe400080f14ff */
[----:B------:R-:W-:-:S04]  /*0100*/  IMAD.U32 R2, RZ, RZ, UR4 ;  /* 0x00000004ff027e24 */ /* 0x000fc8000f8e00ff */
[----:B------:R-:W-:-:S05]  /*0110*/  IMAD.U32 R3, RZ, RZ, UR5 ;  /* 0x00000005ff037e24 */ /* 0x000fca000f8e00ff */
[----:B------:R-:W0:Y:S01]  /*0120*/  LDCU.64 UR4, c[0x0][0x388] ;  /* 0x00007100ff0477ac */ /* 0x000e220008000a00 */
[----:B-1----:R-:W0:Y:S02]  /*0130*/  LDG.E R3, desc[UR6][R2.64] ;  /* 0x0000000602037981 */ /* 0x002e24000c1e1900 */
[----:B0-----:R-:W-:Y:S02]  /*0140*/  ISETP.GE.U32.AND P0, PT, R3, UR4, PT ;  /* 0x0000000403007c0c */ /* 0x001fe4000bf06070 */
[----:B------:R-:W-:-:S04]  /*0150*/  SHF.R.S32.HI R4, RZ, 0x1f, R3 ;  /* 0x0000001fff047819 */ /* 0x000fc80000011403 */
[----:B------:R-:W-:-:S04]  /*0160*/  ISETP.GE.U32.AND.EX P0, PT, R4, UR5, PT, P0 ;  /* 0x0000000504007c0c */ /* 0x000fc8000bf06100 */
[----:B------:R-:W-:-:S13]  /*0170*/  ISETP.LT.OR P0, PT, R3, RZ, P0 ;  /* 0x000000ff0300720c */ /* 0x000fda0000701670 */
[----:B------:R-:W-:Y:S05]  /*0180*/  @P0 EXIT ;  /* 0x000000000000094d */ /* 0x000fea0003800000 */
[----:B------:R-:W0:Y:S01]  /*0190*/  LDC.64 R4, c[0x0][0x380] ;  /* 0x0000e000ff047b82 */ /* 0x000e220000000a00 */
[----:B------:R-:W-:-:S04]  /*01a0*/  IMAD R3, R3, R7, R0 ;  /* 0x0000000703037224 */ /* 0x000fc800078e0200 */
[----:B0-----:R-:W-:-:S03]  /*01b0*/  IMAD.WIDE.U32 R4, R3, 0x2, R4 ;  /* 0x0000000203047825 */ /* 0x001fc600078e0004 */
[----:B------:R-:W0:Y:S03]  /*01c0*/  LDC.64 R2, c[0x0][0x3a0] ;  /* 0x0000e800ff027b82 */ /* 0x000e260000000a00 */
[----:B------:R-:W2:Y:S01]  /*01d0*/  LDG.E.U16 R5, desc[UR6][R4.64] ;  /* 0x0000000604057981 */ /* 0x000ea2000c1e1500 */
[----:B------:R-:W-:-:S04]  /*01e0*/  IMAD R7, R7, UR8, R0 ;  /* 0x0000000807077c24 */ /* 0x000fc8000f8e0200 */
[----:B0-----:R-:W-:-:S05]  /*01f0*/  IMAD.WIDE.U32 R2, R7, 0x2, R2 ;  /* 0x0000000207027825 */ /* 0x001fca00078e0002 */
[----:B--2---:R-:W-:Y:S01]  /*0200*/  STG.E.U16 desc[UR6][R2.64], R5 ;  /* 0x0000000502007986 */ /* 0x004fe2000c101506 */
[----:B------:R-:W-:Y:S05]  /*0210*/  EXIT ;  /* 0x000000000000794d */ /* 0x000fea0003800000 */
.L_x_0:
[----:B------:R-:W-:-:S00]  /*0220*/  BRA `(.L_x_0) ;  /* 0xfffffffc00fc7947 */ /* 0x000fc0000383ffff */
[----:B------:R-:W-:-:S00]  /*0230*/  NOP ;  /* 0x0000000000007918 */ /* 0x000fc00000000000 */
        /* <DEDUP_REMOVED lines=12> */
.L_x_1:


//--------------------- .nv.shared.reserved.0     --------------------------
	.section	.nv.shared.reserved.0,"aw",@nobits
	.weak		__nv_reservedSMEM_offset_0_alias
	.size		__nv_reservedSMEM_offset_0_alias, 0, 64
	.other		__nv_reservedSMEM_offset_0_alias,@"STO_CUDA_RESERVED_SHARED STV_DEFAULT"
__nv_reservedSMEM_offset_0_alias:
	.zero		0
	.zero		64


//--------------------- .nv.constant0._Z12embed_kernelI6__halfiEvPKT_mPKT0_mPS1_i --------------------------
	.section	.nv.constant0._Z12embed_kernelI6__halfiEvPKT_mPKT0_mPS1_i,"a",@progbits
	.sectionflags	@""
	.align	4
.nv.constant0._Z12embed_kernelI6__halfiEvPKT_mPKT0_mPS1_i:
	.zero		940


//--------------------- SYMBOLS --------------------------

	.type		.nv.reservedSmem.offset0,@object
	.size		.nv.reservedSmem.offset0,0x4
